	.headerflags	@"EF_CUDA_TEXMODE_UNIFIED EF_CUDA_64BIT_ADDRESS EF_CUDA_ACCELERATORS EF_CUDA_SM90 EF_CUDA_VIRTUAL_SM(EF_CUDA_SM90)"
	.elftype	@"ET_EXEC"


//--------------------- .nv.info                  --------------------------
	.section	.nv.info,"",@"SHT_CUDA_INFO"
	.align	4


	//----- nvinfo : EIATTR_REGCOUNT
	.align		4
        /*0000*/ 	.byte	0x04, 0x2f
        /*0002*/ 	.short	(.L_1 - .L_0)
	.align		4
.L_0:
        /*0004*/ 	.word	index@(triton_mm)
        /*0008*/ 	.word	0x0000005c


	//----- nvinfo : EIATTR_MIN_STACK_SIZE
	.align		4
.L_1:
        /*000c*/ 	.byte	0x04, 0x12
        /*000e*/ 	.short	(.L_3 - .L_2)
	.align		4
.L_2:
        /*0010*/ 	.word	index@(triton_mm)
        /*0014*/ 	.word	0x00000000


	//----- nvinfo : EIATTR_FRAME_SIZE
	.align		4
.L_3:
        /*0018*/ 	.byte	0x04, 0x11
        /*001a*/ 	.short	(.L_5 - .L_4)
	.align		4
.L_4:
        /*001c*/ 	.word	index@(triton_mm)
        /*0020*/ 	.word	0x00000000


	//----- nvinfo : EIATTR_MIN_STACK_SIZE
	.align		4
.L_5:
        /*0024*/ 	.byte	0x04, 0x12
        /*0026*/ 	.short	(.L_7 - .L_6)
	.align		4
.L_6:
        /*0028*/ 	.word	index@(triton_mm)
        /*002c*/ 	.word	0x00000000
.L_7:


//--------------------- .nv.info.triton_mm        --------------------------
	.section	.nv.info.triton_mm,"",@"SHT_CUDA_INFO"
	.sectionflags	@""
	.align	4


	//----- nvinfo : EIATTR_CUDA_API_VERSION
	.align		4
        /*0000*/ 	.byte	0x04, 0x37
        /*0002*/ 	.short	(.L_9 - .L_8)
.L_8:
        /*0004*/ 	.word	0x0000007c


	//----- nvinfo : EIATTR_KPARAM_INFO
	.align		4
.L_9:
        /*0008*/ 	.byte	0x04, 0x17
        /*000a*/ 	.short	(.L_11 - .L_10)
.L_10:
        /*000c*/ 	.word	0x00000000
        /*0010*/ 	.short	0x0002
        /*0012*/ 	.short	0x0010
        /*0014*/ 	.byte	0x00, 0xf0, 0x21, 0x00


	//----- nvinfo : EIATTR_KPARAM_INFO
	.align		4
.L_11:
        /*0018*/ 	.byte	0x04, 0x17
        /*001a*/ 	.short	(.L_13 - .L_12)
.L_12:
        /*001c*/ 	.word	0x00000000
        /*0020*/ 	.short	0x0001
        /*0022*/ 	.short	0x0008
        /*0024*/ 	.byte	0x00, 0xf0, 0x21, 0x00


	//----- nvinfo : EIATTR_KPARAM_INFO
	.align		4
.L_13:
        /*0028*/ 	.byte	0x04, 0x17
        /*002a*/ 	.short	(.L_15 - .L_14)
.L_14:
        /*002c*/ 	.word	0x00000000
        /*0030*/ 	.short	0x0000
        /*0032*/ 	.short	0x0000
        /*0034*/ 	.byte	0x00, 0xf0, 0x21, 0x00


	//----- nvinfo : EIATTR_SPARSE_MMA_MASK
	.align		4
.L_15:
        /*0038*/ 	.byte	0x03, 0x50
        /*003a*/ 	.short	0x0000


	//----- nvinfo : EIATTR_MAXREG_COUNT
	.align		4
        /*003c*/ 	.byte	0x03, 0x1b
        /*003e*/ 	.short	0x00ff


	//----- nvinfo : EIATTR_COOP_GROUP_MASK_REGIDS
	.align		4
        /*0040*/ 	.byte	0x04, 0x29
        /*0042*/ 	.short	(.L_17 - .L_16)


	//   ....[0]....
.L_16:
        /*0044*/ 	.word	0xffffffff


	//----- nvinfo : EIATTR_COOP_GROUP_INSTR_OFFSETS
	.align		4
.L_17:
        /*0048*/ 	.byte	0x04, 0x28
        /*004a*/ 	.short	(.L_19 - .L_18)


	//   ....[0]....
.L_18:
        /*004c*/ 	.word	0x00000930


	//----- nvinfo : EIATTR_EXIT_INSTR_OFFSETS
	.align		4
.L_19:
        /*0050*/ 	.byte	0x04, 0x1c
        /*0052*/ 	.short	(.L_21 - .L_20)


	//   ....[0]....
.L_20:
        /*0054*/ 	.word	0x000013f0


	//   ....[1]....
        /*0058*/ 	.word	0x00001440


	//----- nvinfo : EIATTR_MAX_THREADS
	.align		4
.L_21:
        /*005c*/ 	.byte	0x04, 0x05
        /*005e*/ 	.short	(.L_23 - .L_22)
.L_22:
        /*0060*/ 	.word	0x00000100
        /*0064*/ 	.word	0x00000001
        /*0068*/ 	.word	0x00000001


	//----- nvinfo : EIATTR_CBANK_PARAM_SIZE
	.align		4
.L_23:
        /*006c*/ 	.byte	0x03, 0x19
        /*006e*/ 	.short	0x0018


	//----- nvinfo : EIATTR_PARAM_CBANK
	.align		4
        /*0070*/ 	.byte	0x04, 0x0a
        /*0072*/ 	.short	(.L_25 - .L_24)
	.align		4
.L_24:
        /*0074*/ 	.word	index@(.nv.constant0.triton_mm)
        /*0078*/ 	.short	0x0210
        /*007a*/ 	.short	0x0018


	//----- nvinfo : EIATTR_SW_WAR
	.align		4
.L_25:
        /*007c*/ 	.byte	0x04, 0x36
        /*007e*/ 	.short	(.L_27 - .L_26)
.L_26:
        /*0080*/ 	.word	0x00000008
.L_27:


//--------------------- .nv.callgraph             --------------------------
	.section	.nv.callgraph,"",@"SHT_CUDA_CALLGRAPH"
	.align	4
	.sectionentsize	8
	.align		4
        /*0000*/ 	.word	0x00000000
	.align		4
        /*0004*/ 	.word	0xffffffff
	.align		4
        /*0008*/ 	.word	0x00000000
	.align		4
        /*000c*/ 	.word	0xfffffffe
	.align		4
        /*0010*/ 	.word	0x00000000
	.align		4
        /*0014*/ 	.word	0xfffffffd
	.align		4
        /*0018*/ 	.word	0x00000000
	.align		4
        /*001c*/ 	.word	0xfffffffc


//--------------------- .text.triton_mm           --------------------------
	.section	.text.triton_mm,"ax",@progbits
	.sectionflags	@"SHF_BARRIERS=1"
	.align	128
        .global         triton_mm
        .type           triton_mm,@function
        .size           triton_mm,(.L_x_2 - triton_mm)
        .other          triton_mm,@"STO_CUDA_ENTRY STV_DEFAULT"
triton_mm:
.text.triton_mm:
[----:B------:R-:W1:Y:S02]  /*0000*/  LDC R1, c[0x0][0x28] ;  /* 0x00000a00ff017b82 */ /* 0x000e640000000800 */
[----:B------:R-:W2:Y:S01]  /*0010*/  S2R R9, SR_CTAID.X ;  /* 0x0000000000097919 */ /* 0x000ea20000002500 */
[----:B------:R-:W-:Y:S01]  /*0020*/  IMAD.MOV.U32 R5, RZ, RZ, -0x8 ;  /* 0xfffffff8ff057424 */ /* 0x000fe200078e00ff */
[----:B------:R-:W3:Y:S01]  /*0030*/  S2UR UR5, SR_CgaCtaId ;  /* 0x00000000000579c3 */ /* 0x000ee20000008800 */
[----:B------:R-:W-:Y:S01]  /*0040*/  UMOV UR4, 0x400 ;  /* 0x0000040000047882 */ /* 0x000fe20000000000 */
[----:B------:R-:W-:Y:S01]  /*0050*/  ULDC.64 UR16, c[0x0][0x208] ;  /* 0x0000820000107ab9 */ /* 0x000fe20000000a00 */
[----:B------:R-:W-:Y:S02]  /*0060*/  CS2R R24, SRZ ;  /* 0x0000000000187805 */ /* 0x000fe4000001ff00 */
[----:B------:R-:W-:Y:S02]  /*0070*/  CS2R R26, SRZ ;  /* 0x00000000001a7805 */ /* 0x000fe4000001ff00 */
[----:B------:R-:W-:Y:S02]  /*0080*/  CS2R R28, SRZ ;  /* 0x00000000001c7805 */ /* 0x000fe4000001ff00 */
[----:B------:R-:W-:-:S02]  /*0090*/  CS2R R30, SRZ ;  /* 0x00000000001e7805 */ /* 0x000fc4000001ff00 */
[----:B------:R-:W-:Y:S01]  /*00a0*/  CS2R R32, SRZ ;  /* 0x0000000000207805 */ /* 0x000fe2000001ff00 */
[----:B------:R-:W4:Y:S01]  /*00b0*/  LDC.64 R14, c[0x0][0x218] ;  /* 0x00008600ff0e7b82 */ /* 0x000f220000000a00 */
[----:B------:R-:W-:Y:S02]  /*00c0*/  CS2R R34, SRZ ;  /* 0x0000000000227805 */ /* 0x000fe4000001ff00 */
[----:B------:R-:W-:Y:S02]  /*00d0*/  CS2R R36, SRZ ;  /* 0x0000000000247805 */ /* 0x000fe4000001ff00 */
[----:B------:R-:W-:Y:S02]  /*00e0*/  CS2R R38, SRZ ;  /* 0x0000000000267805 */ /* 0x000fe4000001ff00 */
[----:B------:R-:W-:Y:S02]  /*00f0*/  CS2R R40, SRZ ;  /* 0x0000000000287805 */ /* 0x000fe4000001ff00 */
[----:B------:R-:W-:-:S02]  /*0100*/  CS2R R42, SRZ ;  /* 0x00000000002a7805 */ /* 0x000fc4000001ff00 */
[----:B------:R-:W-:Y:S02]  /*0110*/  CS2R R44, SRZ ;  /* 0x00000000002c7805 */ /* 0x000fe4000001ff00 */
        /* <DEDUP_REMOVED lines=8> */
[----:B------:R-:W-:Y:S01]  /*01a0*/  CS2R R62, SRZ ;  /* 0x00000000003e7805 */ /* 0x000fe2000001ff00 */
[----:B---3--:R-:W-:Y:S01]  /*01b0*/  UPRMT UR5, UR5, 0x654, UR4 ;  /* 0x0000065405057896 */ /* 0x008fe20008000004 */
[----:B------:R-:W-:Y:S02]  /*01c0*/  CS2R R64, SRZ ;  /* 0x0000000000407805 */ /* 0x000fe4000001ff00 */
[----:B------:R-:W-:-:S02]  /*01d0*/  CS2R R66, SRZ ;  /* 0x0000000000427805 */ /* 0x000fc4000001ff00 */
[----:B------:R-:W-:Y:S02]  /*01e0*/  CS2R R68, SRZ ;  /* 0x0000000000447805 */ /* 0x000fe4000001ff00 */
[----:B------:R-:W-:Y:S02]  /*01f0*/  CS2R R70, SRZ ;  /* 0x0000000000467805 */ /* 0x000fe4000001ff00 */
[----:B------:R-:W-:Y:S01]  /*0200*/  CS2R R72, SRZ ;  /* 0x0000000000487805 */ /* 0x000fe2000001ff00 */
[----:B--2---:R-:W-:Y:S01]  /*0210*/  IMAD.HI R0, R9, 0x2aaaaaab, RZ ;  /* 0x2aaaaaab09007827 */ /* 0x004fe200078e02ff */
[----:B------:R-:W-:Y:S02]  /*0220*/  CS2R R74, SRZ ;  /* 0x00000000004a7805 */ /* 0x000fe4000001ff00 */
[----:B------:R-:W-:Y:S02]  /*0230*/  CS2R R76, SRZ ;  /* 0x00000000004c7805 */ /* 0x000fe4000001ff00 */
[----:B------:R-:W-:-:S02]  /*0240*/  CS2R R78, SRZ ;  /* 0x00000000004e7805 */ /* 0x000fc4000001ff00 */
[----:B------:R-:W-:Y:S02]  /*0250*/  CS2R R80, SRZ ;  /* 0x0000000000507805 */ /* 0x000fe4000001ff00 */
[----:B------:R-:W-:Y:S02]  /*0260*/  SHF.R.U32.HI R3, RZ, 0x1f, R0 ;  /* 0x0000001fff037819 */ /* 0x000fe40000011600 */
[----:B------:R-:W-:Y:S02]  /*0270*/  CS2R R82, SRZ ;  /* 0x0000000000527805 */ /* 0x000fe4000001ff00 */
[----:B------:R-:W-:Y:S02]  /*0280*/  CS2R R84, SRZ ;  /* 0x0000000000547805 */ /* 0x000fe4000001ff00 */
[----:B------:R-:W-:Y:S02]  /*0290*/  CS2R R86, SRZ ;  /* 0x0000000000567805 */ /* 0x000fe4000001ff00 */
[----:B------:R-:W-:Y:S01]  /*02a0*/  LEA.HI.SX32 R4, R0, R3, 0x19 ;  /* 0x0000000300047211 */ /* 0x000fe200078fcaff */
[----:B------:R-:W-:Y:S01]  /*02b0*/  UMOV UR4, URZ ;  /* 0x0000003f00047c82 */ /* 0x000fe20008000000 */
[----:B------:R-:W-:-:S03]  /*02c0*/  UMOV UR14, 0xffffffff ;  /* 0xffffffff000e7882 */ /* 0x000fc60000000000 */
[C---:B------:R-:W-:Y:S02]  /*02d0*/  IMAD R0, R4.reuse, R5, 0x20 ;  /* 0x0000002004007424 */ /* 0x040fe400078e0205 */
[----:B------:R-:W-:-:S03]  /*02e0*/  IMAD R6, R4, -0x300, R9 ;  /* 0xfffffd0004067824 */ /* 0x000fc600078e0209 */
[----:B------:R-:W-:Y:S02]  /*02f0*/  VIMNMX R5, R0, 0x8, PT ;  /* 0x0000000800057848 */ /* 0x000fe40003fe0100 */
[----:B------:R-:W-:Y:S02]  /*0300*/  IABS R10, R6 ;  /* 0x00000006000a7213 */ /* 0x000fe40000000000 */
[-C--:B------:R-:W-:Y:S02]  /*0310*/  IABS R8, R5.reuse ;  /* 0x0000000500087213 */ /* 0x080fe40000000000 */
[-C--:B------:R-:W-:Y:S02]  /*0320*/  IABS R11, R5.reuse ;  /* 0x00000005000b7213 */ /* 0x080fe40000000000 */
[----:B------:R-:W2:Y:S01]  /*0330*/  I2F.RP R0, R8 ;  /* 0x0000000800007306 */ /* 0x000ea20000209400 */
[----:B------:R-:W-:Y:S02]  /*0340*/  LOP3.LUT R6, R6, R5, RZ, 0x3c, !PT ;  /* 0x0000000506067212 */ /* 0x000fe400078e3cff */
[----:B------:R-:W-:-:S02]  /*0350*/  IMAD.MOV R11, RZ, RZ, -R11 ;  /* 0x000000ffff0b7224 */ /* 0x000fc400078e0a0b */
[----:B------:R-:W-:Y:S02]  /*0360*/  ISETP.GE.AND P3, PT, R6, RZ, PT ;  /* 0x000000ff0600720c */ /* 0x000fe40003f66270 */
[----:B------:R-:W-:Y:S01]  /*0370*/  LOP3.LUT R6, RZ, R5, RZ, 0x33, !PT ;  /* 0x00000005ff067212 */ /* 0x000fe200078e33ff */
[----:B--2---:R-:W2:Y:S02]  /*0380*/  MUFU.RCP R0, R0 ;  /* 0x0000000000007308 */ /* 0x004ea40000001000 */
[----:B--2---:R-:W-:Y:S01]  /*0390*/  VIADD R2, R0, 0xffffffe ;  /* 0x0ffffffe00027836 */ /* 0x004fe20000000000 */
[----:B------:R-:W-:-:S05]  /*03a0*/  IABS R0, R9 ;  /* 0x0000000900007213 */ /* 0x000fca0000000000 */
[----:B------:R2:W3:Y:S02]  /*03b0*/  F2I.FTZ.U32.TRUNC.NTZ R3, R2 ;  /* 0x0000000200037305 */ /* 0x0004e4000021f000 */
[----:B--2---:R-:W-:Y:S02]  /*03c0*/  IMAD.MOV.U32 R2, RZ, RZ, RZ ;  /* 0x000000ffff027224 */ /* 0x004fe400078e00ff */
[----:B---3--:R-:W-:-:S04]  /*03d0*/  IMAD.MOV R7, RZ, RZ, -R3 ;  /* 0x000000ffff077224 */ /* 0x008fc800078e0a03 */
[----:B------:R-:W-:-:S04]  /*03e0*/  IMAD R7, R7, R8, RZ ;  /* 0x0000000807077224 */ /* 0x000fc800078e02ff */
[----:B------:R-:W-:-:S06]  /*03f0*/  IMAD.HI.U32 R3, R3, R7, R2 ;  /* 0x0000000703037227 */ /* 0x000fcc00078e0002 */
[----:B------:R-:W-:-:S04]  /*0400*/  IMAD.HI.U32 R2, R3, R10, RZ ;  /* 0x0000000a03027227 */ /* 0x000fc800078e00ff */
[----:B------:R-:W-:Y:S02]  /*0410*/  IMAD R7, R2, R11, R10 ;  /* 0x0000000b02077224 */ /* 0x000fe400078e020a */
[----:B------:R-:W-:Y:S02]  /*0420*/  IMAD.MOV.U32 R10, RZ, RZ, R0 ;  /* 0x000000ffff0a7224 */ /* 0x000fe400078e0000 */
[----:B------:R-:W2:Y:S01]  /*0430*/  S2R R0, SR_TID.X ;  /* 0x0000000000007919 */ /* 0x000ea20000002100 */
[----:B------:R-:W-:Y:S01]  /*0440*/  ISETP.GT.U32.AND P2, PT, R8, R7, PT ;  /* 0x000000070800720c */ /* 0x000fe20003f44070 */
[----:B------:R-:W-:-:S04]  /*0450*/  IMAD.HI.U32 R3, R3, R10, RZ ;  /* 0x0000000a03037227 */ /* 0x000fc800078e00ff */
[----:B------:R-:W-:Y:S02]  /*0460*/  IMAD R3, R3, R11, R10 ;  /* 0x0000000b03037224 */ /* 0x000fe400078e020a */
[----:B------:R-:W3:Y:S03]  /*0470*/  LDC.64 R10, c[0x0][0x210] ;  /* 0x00008400ff0a7b82 */ /* 0x000ee60000000a00 */
[----:B------:R-:W-:-:S03]  /*0480*/  ISETP.GT.U32.AND P1, PT, R8, R3, PT ;  /* 0x000000030800720c */ /* 0x000fc60003f24070 */
[----:B------:R-:W-:Y:S02]  /*0490*/  @!P2 IMAD.IADD R7, R7, 0x1, -R8 ;  /* 0x000000010707a824 */ /* 0x000fe400078e0a08 */
[----:B------:R-:W-:Y:S01]  /*04a0*/  @!P2 VIADD R2, R2, 0x1 ;  /* 0x000000010202a836 */ /* 0x000fe20000000000 */
[----:B------:R-:W-:Y:S02]  /*04b0*/  ISETP.GE.AND P2, PT, R9, RZ, PT ;  /* 0x000000ff0900720c */ /* 0x000fe40003f46270 */
[----:B------:R-:W-:-:S05]  /*04c0*/  ISETP.GE.U32.AND P0, PT, R7, R8, PT ;  /* 0x000000080700720c */ /* 0x000fca0003f06070 */
[----:B------:R-:W-:-:S05]  /*04d0*/  @!P1 IMAD.IADD R3, R3, 0x1, -R8 ;  /* 0x0000000103039824 */ /* 0x000fca00078e0a08 */
[----:B------:R-:W-:-:S03]  /*04e0*/  ISETP.GT.U32.AND P1, PT, R8, R3, PT ;  /* 0x000000030800720c */ /* 0x000fc60003f24070 */
[----:B------:R-:W-:Y:S01]  /*04f0*/  @P0 VIADD R2, R2, 0x1 ;  /* 0x0000000102020836 */ /* 0x000fe20000000000 */
[----:B------:R-:W-:Y:S02]  /*0500*/  ISETP.NE.AND P0, PT, R5, RZ, PT ;  /* 0x000000ff0500720c */ /* 0x000fe40003f05270 */
[----:B--2---:R-:W-:Y:S01]  /*0510*/  SHF.R.U32.HI R5, RZ, 0x2, R0 ;  /* 0x00000002ff057819 */ /* 0x004fe20000011600 */
[----:B------:R-:W-:-:S03]  /*0520*/  @!P3 IMAD.MOV R2, RZ, RZ, -R2 ;  /* 0x000000ffff02b224 */ /* 0x000fc600078e0a02 */
[----:B------:R-:W-:Y:S02]  /*0530*/  SGXT.U32 R5, R5, 0x6 ;  /* 0x000000060505781a */ /* 0x000fe40000000000 */
[----:B------:R-:W-:Y:S01]  /*0540*/  SEL R2, R6, R2, !P0 ;  /* 0x0000000206027207 */ /* 0x000fe20004000000 */
[----:B------:R-:W-:-:S04]  /*0550*/  @!P1 IMAD.IADD R3, R3, 0x1, -R8 ;  /* 0x0000000103039824 */ /* 0x000fc800078e0a08 */
[----:B------:R-:W-:Y:S02]  /*0560*/  @!P2 IMAD.MOV R3, RZ, RZ, -R3 ;  /* 0x000000ffff03a224 */ /* 0x000fe400078e0a03 */
[----:B------:R-:W-:-:S03]  /*0570*/  IMAD.SHL.U32 R2, R2, 0x80, RZ ;  /* 0x0000008002027824 */ /* 0x000fc600078e00ff */
[----:B------:R-:W-:Y:S02]  /*0580*/  SEL R3, R6, R3, !P0 ;  /* 0x0000000306037207 */ /* 0x000fe40004000000 */
[----:B------:R-:W-:Y:S02]  /*0590*/  LOP3.LUT R9, R2, R5, RZ, 0xfc, !PT ;  /* 0x0000000502097212 */ /* 0x000fe400078efcff */
[----:B------:R-:W-:Y:S01]  /*05a0*/  LOP3.LUT R12, R2, 0x40, R5, 0xfe, !PT ;  /* 0x00000040020c7812 */ /* 0x000fe200078efe05 */
[----:B------:R-:W-:Y:S02]  /*05b0*/  IMAD R4, R4, 0x8, R3 ;  /* 0x0000000804047824 */ /* 0x000fe400078e0203 */
[----:B------:R-:W-:-:S03]  /*05c0*/  IMAD.HI R7, R9, 0x2aaaaaab, RZ ;  /* 0x2aaaaaab09077827 */ /* 0x000fc600078e02ff */
[----:B------:R-:W-:Y:S01]  /*05d0*/  SHF.R.S32.HI R13, RZ, 0x18, R4 ;  /* 0x00000018ff0d7819 */ /* 0x000fe20000011404 */
[----:B------:R-:W-:Y:S01]  /*05e0*/  IMAD.SHL.U32 R4, R4, 0x80, RZ ;  /* 0x0000008004047824 */ /* 0x000fe200078e00ff */
[----:B------:R-:W-:Y:S01]  /*05f0*/  SHF.R.U32.HI R6, RZ, 0x1f, R7 ;  /* 0x0000001fff067819 */ /* 0x000fe20000011607 */
[----:B------:R-:W-:Y:S01]  /*0600*/  IMAD.HI R17, R12, 0x2aaaaaab, RZ ;  /* 0x2aaaaaab0c117827 */ /* 0x000fe200078e02ff */
[----:B------:R-:W-:Y:S02]  /*0610*/  SGXT R13, R13, 0x1 ;  /* 0x000000010d0d781a */ /* 0x000fe40000000200 */
[----:B------:R-:W-:Y:S01]  /*0620*/  LEA.HI R18, R7, R6, RZ, 0x15 ;  /* 0x0000000607127211 */ /* 0x000fe200078fa8ff */
[----:B------:R-:W-:Y:S01]  /*0630*/  IMAD.SHL.U32 R3, R0, 0x8, RZ ;  /* 0x0000000800037824 */ /* 0x000fe200078e00ff */
[----:B------:R-:W-:Y:S02]  /*0640*/  LOP3.LUT R7, R4, R5, RZ, 0xfc, !PT ;  /* 0x0000000504077212 */ /* 0x000fe400078efcff */
[----:B------:R-:W-:Y:S01]  /*0650*/  LOP3.LUT R8, R4, 0x40, R5, 0xfe, !PT ;  /* 0x0000004004087812 */ /* 0x000fe200078efe05 */
[----:B------:R-:W-:Y:S01]  /*0660*/  IMAD R18, R18, -0x3000, R9 ;  /* 0xffffd00012127824 */ /* 0x000fe200078e0209 */
[----:B------:R-:W-:-:S02]  /*0670*/  LEA.HI R16, R13, R7, RZ, 0xc ;  /* 0x000000070d107211 */ /* 0x000fc400078f60ff */
[----:B------:R-:W-:Y:S02]  /*0680*/  LEA.HI R13, R13, R8, RZ, 0xc ;  /* 0x000000080d0d7211 */ /* 0x000fe400078f60ff */
[----:B------:R-:W-:Y:S02]  /*0690*/  LOP3.LUT R16, R16, 0x3ff000, RZ, 0xc0, !PT ;  /* 0x003ff00010107812 */ /* 0x000fe400078ec0ff */
[----:B------:R-:W-:Y:S02]  /*06a0*/  SHF.R.U32.HI R20, RZ, 0x1f, R17 ;  /* 0x0000001fff147819 */ /* 0x000fe40000011611 */
[----:B------:R-:W-:Y:S01]  /*06b0*/  LOP3.LUT R13, R13, 0x3ff000, RZ, 0xc0, !PT ;  /* 0x003ff0000d0d7812 */ /* 0x000fe200078ec0ff */
[----:B------:R-:W-:Y:S01]  /*06c0*/  IMAD.IADD R16, R7, 0x1, -R16 ;  /* 0x0000000107107824 */ /* 0x000fe200078e0a10 */
[----:B------:R-:W-:Y:S02]  /*06d0*/  LEA.HI R17, R17, R20, RZ, 0x15 ;  /* 0x0000001411117211 */ /* 0x000fe400078fa8ff */
[----:B------:R-:W-:Y:S01]  /*06e0*/  LOP3.LUT R7, R3, 0x18, RZ, 0xc0, !PT ;  /* 0x0000001803077812 */ /* 0x000fe200078ec0ff */
[----:B------:R-:W-:Y:S01]  /*06f0*/  IMAD.IADD R8, R8, 0x1, -R13 ;  /* 0x0000000108087824 */ /* 0x000fe200078e0a0d */
[----:B------:R-:W-:Y:S01]  /*0700*/  LOP3.LUT R19, R3, 0x18, R0, 0x48, !PT ;  /* 0x0000001803137812 */ /* 0x000fe200078e4800 */
[----:B------:R-:W-:Y:S01]  /*0710*/  IMAD R12, R17, -0x3000, R12 ;  /* 0xffffd000110c7824 */ /* 0x000fe200078e020c */
[----:B------:R-:W-:Y:S01]  /*0720*/  LOP3.LUT R6, R5, 0x40, RZ, 0xfc, !PT ;  /* 0x0000004005067812 */ /* 0x000fe200078efcff */
[----:B------:R-:W-:-:S02]  /*0730*/  IMAD R9, R16, 0xc00, R7 ;  /* 0x00000c0010097824 */ /* 0x000fc400078e0207 */
[----:B------:R-:W-:Y:S02]  /*0740*/  IMAD R13, R8, 0xc00, R7 ;  /* 0x00000c00080d7824 */ /* 0x000fe400078e0207 */
[----:B------:R-:W-:Y:S02]  /*0750*/  IMAD R5, R5, 0x20, R19 ;  /* 0x0000002005057824 */ /* 0x000fe400078e0213 */
[----:B------:R-:W-:Y:S02]  /*0760*/  IMAD R17, R18, 0xc00, R7 ;  /* 0x00000c0012117824 */ /* 0x000fe400078e0207 */
[----:B------:R-:W-:Y:S01]  /*0770*/  IMAD R6, R6, 0x20, R19 ;  /* 0x0000002006067824 */ /* 0x000fe200078e0213 */
[----:B------:R-:W-:Y:S01]  /*0780*/  LEA R19, R5, UR5, 0x1 ;  /* 0x0000000505137c11 */ /* 0x000fe2000f8e08ff */
[----:B------:R-:W-:Y:S02]  /*0790*/  IMAD R7, R12, 0xc00, R7 ;  /* 0x00000c000c077824 */ /* 0x000fe400078e0207 */
[----:B---3--:R-:W-:-:S04]  /*07a0*/  IMAD.WIDE R8, R9, 0x2, R10 ;  /* 0x0000000209087825 */ /* 0x008fc800078e020a */
[----:B------:R-:W-:Y:S01]  /*07b0*/  IMAD.WIDE R10, R13, 0x2, R10 ;  /* 0x000000020d0a7825 */ /* 0x000fe200078e020a */
[----:B------:R-:W-:Y:S01]  /*07c0*/  @!PT LDS RZ, [RZ] ;  /* 0x00000000fffff984 */ /* 0x000fe20000000800 */
[----:B------:R-:W-:Y:S01]  /*07d0*/  @!PT LDS RZ, [RZ] ;  /* 0x00000000fffff984 */ /* 0x000fe20000000800 */
[----:B------:R-:W-:Y:S01]  /*07e0*/  @!PT LDS RZ, [RZ] ;  /* 0x00000000fffff984 */ /* 0x000fe20000000800 */
[----:B------:R-:W-:Y:S03]  /*07f0*/  LDGSTS.E.BYPASS.128 [R19], desc[UR16][R8.64] ;  /* 0x0000000008137fae */ /* 0x000fe6000b901c50 */
[--C-:B----4-:R-:W-:Y:S01]  /*0800*/  IMAD.WIDE R12, R17, 0x2, R14.reuse ;  /* 0x00000002110c7825 */ /* 0x110fe200078e020e */
[----:B------:R-:W-:Y:S02]  /*0810*/  IADD3 R20, P0, R10, 0x40, RZ ;  /* 0x000000400a147810 */ /* 0x000fe40007f1e0ff */
[----:B------:R-:W-:Y:S01]  /*0820*/  IADD3 R17, P2, R8, 0x40, RZ ;  /* 0x0000004008117810 */ /* 0x000fe20007f5e0ff */
[----:B------:R-:W-:Y:S01]  /*0830*/  IMAD.WIDE R14, R7, 0x2, R14 ;  /* 0x00000002070e7825 */ /* 0x000fe200078e020e */
[----:B------:R-:W-:Y:S02]  /*0840*/  LEA R7, R6, UR5, 0x1 ;  /* 0x0000000506077c11 */ /* 0x000fe4000f8e08ff */
[----:B------:R-:W-:Y:S01]  /*0850*/  IADD3 R22, P1, R12, 0x40, RZ ;  /* 0x000000400c167810 */ /* 0x000fe20007f3e0ff */
[----:B------:R-:W-:Y:S01]  /*0860*/  IMAD.X R21, RZ, RZ, R11, P0 ;  /* 0x000000ffff157224 */ /* 0x000fe200000e060b */
[----:B------:R-:W-:Y:S01]  /*0870*/  IADD3 R88, P0, R14, 0x40, RZ ;  /* 0x000000400e587810 */ /* 0x000fe20007f1e0ff */
[----:B------:R-:W-:Y:S01]  /*0880*/  LDGSTS.E.BYPASS.128 [R7], desc[UR16][R10.64] ;  /* 0x000000000a077fae */ /* 0x000fe2000b901c50 */
[----:B------:R-:W-:-:S02]  /*0890*/  IMAD.X R18, RZ, RZ, R9, P2 ;  /* 0x000000ffff127224 */ /* 0x000fc400010e0609 */
[----:B------:R-:W-:Y:S01]  /*08a0*/  IMAD.X R23, RZ, RZ, R13, P1 ;  /* 0x000000ffff177224 */ /* 0x000fe200008e060d */
[----:B------:R-:W0:Y:S01]  /*08b0*/  LDGDEPBAR ;  /* 0x00000000000079af */ /* 0x000e220000000000 */
[----:B------:R-:W-:Y:S02]  /*08c0*/  IMAD.X R89, RZ, RZ, R15, P0 ;  /* 0x000000ffff597224 */ /* 0x000fe400000e060f */
[----:B------:R-:W-:Y:S01]  /*08d0*/  IMAD.MOV.U32 R16, RZ, RZ, RZ ;  /* 0x000000ffff107224 */ /* 0x000fe200078e00ff */
[----:B------:R-:W-:Y:S04]  /*08e0*/  LDGSTS.E.BYPASS.128 [R19+0x4000], desc[UR16][R12.64] ;  /* 0x040000000c137fae */ /* 0x000fe8000b901c50 */
[----:B------:R2:W-:Y:S04]  /*08f0*/  LDGSTS.E.BYPASS.128 [R7+0x4000], desc[UR16][R14.64] ;  /* 0x040000000e077fae */ /* 0x0005e8000b901c50 */
[----:B------:R-:W0:Y:S01]  /*0900*/  LDGDEPBAR ;  /* 0x00000000000079af */ /* 0x000e220000000000 */
[----:B--2---:R-:W-:-:S04]  /*0910*/  SHF.R.U32.HI R7, RZ, 0x5, R0 ;  /* 0x00000005ff077819 */ /* 0x004fc80000011600 */
[----:B------:R-:W-:-:S07]  /*0920*/  LOP3.LUT R10, R7, 0x7fffffc, RZ, 0xc0, !PT ;  /* 0x07fffffc070a7812 */ /* 0x000fce00078ec0ff */
.L_x_0:
[----:B--2---:R-:W2:Y:S01]  /*0930*/  SHFL.IDX PT, R8, R10, RZ, 0x1f ;  /* 0x00001fff0a087589 */ /* 0x004ea200000e0000 */
[----:B------:R-:W-:Y:S01]  /*0940*/  UIADD3 UR14, UR14, 0x1, URZ ;  /* 0x000000010e0e7890 */ /* 0x000fe2000fffe03f */
[----:B------:R-:W-:-:S04]  /*0950*/  DEPBAR.LE SB0, 0x0 ;  /* 0x000080000000791a */ /* 0x000fc80000000000 */
[----:B------:R-:W-:Y:S01]  /*0960*/  UISETP.GE.AND UP0, UPT, UR14, 0x2, UPT ;  /* 0x000000020e00788c */ /* 0x000fe2000bf06270 */
[----:B------:R-:W-:Y:S01]  /*0970*/  BAR.SYNC.DEFER_BLOCKING 0x0 ;  /* 0x0000000000007b1d */ /* 0x000fe20000010000 */
[----:B------:R-:W-:Y:S01]  /*0980*/  UIADD3 UR4, UR4, 0x1, URZ ;  /* 0x0000000104047890 */ /* 0x000fe2000fffe03f */
[C---:B------:R-:W-:Y:S01]  /*0990*/  ISETP.GE.U32.AND P0, PT, R16.reuse, 0xbe0, PT ;  /* 0x00000be01000780c */ /* 0x040fe20003f06070 */
[----:B------:R-:W-:Y:S01]  /*09a0*/  USEL UR14, UR14, URZ, !UP0 ;  /* 0x0000003f0e0e7287 */ /* 0x000fe2000c000000 */
[----:B------:R-:W-:Y:S02]  /*09b0*/  IMAD.MOV.U32 R9, RZ, RZ, R18 ;  /* 0x000000ffff097224 */ /* 0x000fe400078e0012 */
[----:B------:R-:W-:Y:S01]  /*09c0*/  UMOV UR11, 0x80000020 ;  /* 0x80000020000b7882 */ /* 0x000fe20000000000 */
[----:B------:R-:W-:Y:S01]  /*09d0*/  VIADD R16, R16, 0x20 ;  /* 0x0000002010107836 */ /* 0x000fe20000000000 */
[----:B--2---:R-:W-:Y:S01]  /*09e0*/  R2UR UR6, R8 ;  /* 0x00000000080672ca */ /* 0x004fe200000e0000 */
[----:B------:R-:W-:Y:S01]  /*09f0*/  IMAD.MOV.U32 R8, RZ, RZ, R17 ;  /* 0x000000ffff087224 */ /* 0x000fe200078e0011 */
[----:B------:R-:W-:Y:S01]  /*0a00*/  IADD3 R17, P4, R17, 0x40, RZ ;  /* 0x0000004011117810 */ /* 0x000fe20007f9e0ff */
[----:B------:R-:W-:-:S04]  /*0a10*/  WARPGROUP.ARRIVE ;  /* 0x00000000000079c5 */ /* 0x000fc80000000000 */
[----:B------:R-:W-:-:S06]  /*0a20*/  IMAD.X R18, RZ, RZ, R18, P4 ;  /* 0x000000ffff127224 */ /* 0x000fcc00020e0612 */
[----:B------:R-:W-:Y:S02]  /*0a30*/  USHF.L.U32 UR7, UR6, 0x6, URZ ;  /* 0x0000000606077899 */ /* 0x000fe4000800063f */
[----:B------:R-:W-:Y:S02]  /*0a40*/  ULEA UR6, UR14, UR5, 0xd ;  /* 0x000000050e067291 */ /* 0x000fe4000f8e683f */
[----:B------:R-:W-:Y:S02]  /*0a50*/  ULOP3.LUT UR7, UR7, 0x1c0, URZ, 0xc0, !UPT ;  /* 0x000001c007077892 */ /* 0x000fe4000f8ec03f */
[----:B------:R-:W-:Y:S02]  /*0a60*/  USHF.R.U32.HI UR8, URZ, 0x4, UR6 ;  /* 0x000000043f087899 */ /* 0x000fe40008011606 */
[----:B------:R-:W-:Y:S02]  /*0a70*/  UIADD3 UR6, UR6, 0x4000, URZ ;  /* 0x0000400006067890 */ /* 0x000fe4000fffe03f */
[----:B------:R-:W-:-:S02]  /*0a80*/  ULOP3.LUT UR8, UR8, 0x3fff, URZ, 0xc0, !UPT ;  /* 0x00003fff08087892 */ /* 0x000fc4000f8ec03f */
[----:B------:R-:W-:Y:S02]  /*0a90*/  USHF.R.U32.HI UR6, URZ, 0x4, UR6 ;  /* 0x000000043f067899 */ /* 0x000fe40008011606 */
[----:B------:R-:W-:Y:S02]  /*0aa0*/  UIADD3 UR12, UP0, UR7, UR8, URZ ;  /* 0x00000008070c7290 */ /* 0x000fe4000ff1e03f */
[----:B------:R-:W-:Y:S02]  /*0ab0*/  ULOP3.LUT UR6, UR6, 0x3fff, URZ, 0xc0, !UPT ;  /* 0x00003fff06067892 */ /* 0x000fe4000f8ec03f */
[----:B------:R-:W-:Y:S02]  /*0ac0*/  UIADD3.X UR13, URZ, URZ, URZ, UP0, !UPT ;  /* 0x0000003f3f0d7290 */ /* 0x000fe400087fe43f */
[----:B------:R-:W-:Y:S02]  /*0ad0*/  ULOP3.LUT UR10, UR6, 0x2000000, URZ, 0xfc, !UPT ;  /* 0x02000000060a7892 */ /* 0x000fe4000f8efc3f */
[----:B------:R-:W-:-:S02]  /*0ae0*/  ULOP3.LUT UR8, UR12, 0x2000000, URZ, 0xfc, !UPT ;  /* 0x020000000c087892 */ /* 0x000fc4000f8efc3f */
[----:B------:R-:W-:Y:S01]  /*0af0*/  ULOP3.LUT UR9, UR13, 0x80000020, URZ, 0xfc, !UPT ;  /* 0x800000200d097892 */ /* 0x000fe2000f8efc3f */
[----:B------:R-:W-:Y:S01]  /*0b00*/  UMOV UR7, URZ ;  /* 0x0000003f00077c82 */ /* 0x000fe20008000000 */
[----:B------:R-:W-:-:S04]  /*0b10*/  UISETP.GE.AND UP0, UPT, UR4, 0x2, UPT ;  /* 0x000000020400788c */ /* 0x000fc8000bf06270 */
[----:B------:R-:W-:-:S03]  /*0b20*/  USEL UR4, UR4, URZ, !UP0 ;  /* 0x0000003f04047287 */ /* 0x000fc6000c000000 */
[----:B------:R-:W-:Y:S01]  /*0b30*/  HGMMA.64x128x16.F32.BF16 R24, gdesc[UR8], R24 ;  /* 0x01e00000081879f0 */ /* 0x000fe20008701818 */
[----:B------:R-:W-:Y:S01]  /*0b40*/  UMOV UR8, 0x2000002 ;  /* 0x0200000200087882 */ /* 0x000fe20000000000 */
[----:B------:R-:W-:Y:S02]  /*0b50*/  UMOV UR9, 0x80000020 ;  /* 0x8000002000097882 */ /* 0x000fe40000000000 */
[----:B------:R-:W-:Y:S02]  /*0b60*/  UIADD3.64 UR10, UR6, UR8, URZ ;  /* 0x00000008060a7297 */ /* 0x000fe4000fffe03f */
[----:B------:R-:W-:Y:S02]  /*0b70*/  UIADD3.64 UR8, UR12, UR8, URZ ;  /* 0x000000080c087297 */ /* 0x000fe4000fffe03f */
[----:B------:R-:W-:-:S06]  /*0b80*/  ULEA UR6, UR4, UR5, 0xd ;  /* 0x0000000504067291 */ /* 0x000fcc000f8e683f */
[----:B------:R-:W-:Y:S02]  /*0b90*/  LEA R11, R5, UR6, 0x1 ;  /* 0x00000006050b7c11 */ /* 0x000fe4000f8e08ff */
[----:B------:R-:W-:Y:S01]  /*0ba0*/  LEA R13, R6, UR6, 0x1 ;  /* 0x00000006060d7c11 */ /* 0x000fe2000f8e08ff */
[----:B------:R-:W-:Y:S03]  /*0bb0*/  HGMMA.64x128x16.F32.BF16 R24, gdesc[UR8], R24, gsb0 ;  /* 0x01e00000081879f0 */ /* 0x000fe60008001818 */
[----:B------:R-:W-:Y:S02]  /*0bc0*/  WARPGROUP.DEPBAR.LE gsb0, 0x1 ;  /* 0x00008000000079c5 */ /* 0x000fe40000010100 */
[----:B------:R-:W-:Y:S06]  /*0bd0*/  BAR.SYNC.DEFER_BLOCKING 0x0 ;  /* 0x0000000000007b1d */ /* 0x000fec0000010000 */
[----:B------:R-:W-:Y:S01]  /*0be0*/  @!PT LDS RZ, [RZ] ;  /* 0x00000000fffff984 */ /* 0x000fe20000000800 */
[----:B------:R-:W-:Y:S01]  /*0bf0*/  @!PT LDS RZ, [RZ] ;  /* 0x00000000fffff984 */ /* 0x000fe20000000800 */
[----:B------:R-:W-:Y:S01]  /*0c00*/  @!PT LDS RZ, [RZ] ;  /* 0x00000000fffff984 */ /* 0x000fe20000000800 */
[----:B------:R2:W-:Y:S02]  /*0c10*/  LDGSTS.E.BYPASS.128 [R11], desc[UR16][R8.64], !P0 ;  /* 0x00000000080b7fae */ /* 0x0005e4000c101c50 */
[----:B--2---:R-:W-:Y:S01]  /*0c20*/  IMAD.MOV.U32 R8, RZ, RZ, R20 ;  /* 0x000000ffff087224 */ /* 0x004fe200078e0014 */
[----:B------:R-:W-:Y:S01]  /*0c30*/  IADD3 R20, P3, R20, 0x40, RZ ;  /* 0x0000004014147810 */ /* 0x000fe20007f7e0ff */
[----:B------:R-:W-:-:S04]  /*0c40*/  IMAD.MOV.U32 R9, RZ, RZ, R21 ;  /* 0x000000ffff097224 */ /* 0x000fc800078e0015 */
[----:B------:R-:W-:Y:S01]  /*0c50*/  IMAD.X R21, RZ, RZ, R21, P3 ;  /* 0x000000ffff157224 */ /* 0x000fe200018e0615 */
[----:B------:R2:W-:Y:S04]  /*0c60*/  LDGSTS.E.BYPASS.128 [R13], desc[UR16][R8.64], !P0 ;  /* 0x00000000080d7fae */ /* 0x0005e8000c101c50 */
[----:B------:R-:W0:Y:S01]  /*0c70*/  LDGDEPBAR ;  /* 0x00000000000079af */ /* 0x000e220000000000 */
[----:B--2---:R-:W-:Y:S01]  /*0c80*/  IMAD.MOV.U32 R8, RZ, RZ, R22 ;  /* 0x000000ffff087224 */ /* 0x004fe200078e0016 */
[----:B------:R-:W-:Y:S01]  /*0c90*/  IADD3 R22, P2, R22, 0x40, RZ ;  /* 0x0000004016167810 */ /* 0x000fe20007f5e0ff */
[----:B------:R-:W-:-:S04]  /*0ca0*/  IMAD.MOV.U32 R9, RZ, RZ, R23 ;  /* 0x000000ffff097224 */ /* 0x000fc800078e0017 */
[----:B------:R-:W-:Y:S01]  /*0cb0*/  IMAD.X R23, RZ, RZ, R23, P2 ;  /* 0x000000ffff177224 */ /* 0x000fe200010e0617 */
[----:B------:R2:W-:Y:S02]  /*0cc0*/  LDGSTS.E.BYPASS.128 [R11+0x4000], desc[UR16][R8.64], !P0 ;  /* 0x04000000080b7fae */ /* 0x0005e4000c101c50 */
[----:B--2---:R-:W-:Y:S01]  /*0cd0*/  IMAD.MOV.U32 R8, RZ, RZ, R88 ;  /* 0x000000ffff087224 */ /* 0x004fe200078e0058 */
[----:B------:R-:W-:Y:S01]  /*0ce0*/  IADD3 R88, P1, R88, 0x40, RZ ;  /* 0x0000004058587810 */ /* 0x000fe20007f3e0ff */
[----:B------:R-:W-:-:S04]  /*0cf0*/  IMAD.MOV.U32 R9, RZ, RZ, R89 ;  /* 0x000000ffff097224 */ /* 0x000fc800078e0059 */
[----:B------:R-:W-:Y:S01]  /*0d00*/  IMAD.X R89, RZ, RZ, R89, P1 ;  /* 0x000000ffff597224 */ /* 0x000fe200008e0659 */
[----:B------:R2:W-:Y:S04]  /*0d10*/  LDGSTS.E.BYPASS.128 [R13+0x4000], desc[UR16][R8.64], !P0 ;  /* 0x04000000080d7fae */ /* 0x0005e8000c101c50 */
[----:B------:R-:W0:Y:S01]  /*0d20*/  LDGDEPBAR ;  /* 0x00000000000079af */ /* 0x000e220000000000 */
[----:B------:R-:W-:Y:S05]  /*0d30*/  @!P0 BRA `(.L_x_0) ;  /* 0xfffffff800fc8947 */ /* 0x000fea000383ffff */
[----:B------:R-:W-:Y:S02]  /*0d40*/  WARPGROUP.DEPBAR.LE gsb0, 0x0 ;  /* 0x00008000000079c5 */ /* 0x000fe40000010000 */
[----:B------:R-:W-:-:S04]  /*0d50*/  DEPBAR.LE SB0, 0x0 ;  /* 0x000080000000791a */ /* 0x000fc80000000000 */
[----:B------:R-:W-:Y:S02]  /*0d60*/  SHF.R.U32.HI R5, RZ, 0x1, R0 ;  /* 0x00000001ff057819 */ /* 0x000fe40000011600 */
[----:B------:R-:W-:Y:S02]  /*0d70*/  LOP3.LUT R6, R0, 0xf, RZ, 0xc0, !PT ;  /* 0x0000000f00067812 */ /* 0x000fe400078ec0ff */
[----:B--2---:R-:W-:Y:S02]  /*0d80*/  LOP3.LUT R9, R5, 0x8, RZ, 0xc0, !PT ;  /* 0x0000000805097812 */ /* 0x004fe400078ec0ff */
[----:B------:R-:W-:Y:S02]  /*0d90*/  LOP3.LUT R7, R7, 0x7, RZ, 0xc0, !PT ;  /* 0x0000000707077812 */ /* 0x000fe400078ec0ff */
[----:B------:R-:W-:Y:S01]  /*0da0*/  F2FP.BF16.F32.PACK_AB R24, R25, R24 ;  /* 0x000000181918723e */ /* 0x000fe200000010ff */
[----:B------:R-:W-:Y:S01]  /*0db0*/  IMAD R6, R6, 0x88, R9 ;  /* 0x0000008806067824 */ /* 0x000fe200078e0209 */
[----:B------:R-:W-:-:S02]  /*0dc0*/  F2FP.BF16.F32.PACK_AB R25, R27, R26 ;  /* 0x0000001a1b19723e */ /* 0x000fc400000010ff */
[----:B------:R-:W-:Y:S01]  /*0dd0*/  F2FP.BF16.F32.PACK_AB R32, R33, R32 ;  /* 0x000000202120723e */ /* 0x000fe200000010ff */
[----:B------:R-:W-:Y:S01]  /*0de0*/  IMAD R6, R7, 0x880, R6 ;  /* 0x0000088007067824 */ /* 0x000fe200078e0206 */
[----:B------:R-:W-:Y:S02]  /*0df0*/  F2FP.BF16.F32.PACK_AB R26, R29, R28 ;  /* 0x0000001c1d1a723e */ /* 0x000fe400000010ff */
[----:B------:R-:W-:Y:S02]  /*0e00*/  F2FP.BF16.F32.PACK_AB R27, R31, R30 ;  /* 0x0000001e1f1b723e */ /* 0x000fe400000010ff */
[----:B------:R-:W-:Y:S02]  /*0e10*/  F2FP.BF16.F32.PACK_AB R33, R35, R34 ;  /* 0x000000222321723e */ /* 0x000fe400000010ff */
[----:B------:R-:W-:Y:S02]  /*0e20*/  F2FP.BF16.F32.PACK_AB R40, R41, R40 ;  /* 0x000000282928723e */ /* 0x000fe400000010ff */
[----:B------:R-:W-:Y:S01]  /*0e30*/  LEA R6, R6, UR5, 0x1 ;  /* 0x0000000506067c11 */ /* 0x000fe2000f8e08ff */
[----:B------:R-:W-:Y:S01]  /*0e40*/  BAR.SYNC.DEFER_BLOCKING 0x0 ;  /* 0x0000000000007b1d */ /* 0x000fe20000010000 */
[----:B------:R-:W-:-:S02]  /*0e50*/  F2FP.BF16.F32.PACK_AB R34, R37, R36 ;  /* 0x000000242522723e */ /* 0x000fc400000010ff */
[----:B------:R-:W-:Y:S02]  /*0e60*/  F2FP.BF16.F32.PACK_AB R35, R39, R38 ;  /* 0x000000262723723e */ /* 0x000fe400000010ff */
[----:B------:R-:W-:Y:S02]  /*0e70*/  F2FP.BF16.F32.PACK_AB R41, R43, R42 ;  /* 0x0000002a2b29723e */ /* 0x000fe400000010ff */
[----:B------:R-:W-:Y:S02]  /*0e80*/  F2FP.BF16.F32.PACK_AB R48, R49, R48 ;  /* 0x000000303130723e */ /* 0x000fe400000010ff */
[----:B------:R-:W-:Y:S02]  /*0e90*/  F2FP.BF16.F32.PACK_AB R42, R45, R44 ;  /* 0x0000002c2d2a723e */ /* 0x000fe400000010ff */
[----:B------:R-:W-:Y:S02]  /*0ea0*/  F2FP.BF16.F32.PACK_AB R43, R47, R46 ;  /* 0x0000002e2f2b723e */ /* 0x000fe400000010ff */
[----:B------:R-:W-:-:S02]  /*0eb0*/  F2FP.BF16.F32.PACK_AB R49, R51, R50 ;  /* 0x000000323331723e */ /* 0x000fc400000010ff */
[----:B------:R-:W-:Y:S02]  /*0ec0*/  F2FP.BF16.F32.PACK_AB R56, R57, R56 ;  /* 0x000000383938723e */ /* 0x000fe400000010ff */
[----:B------:R-:W-:Y:S02]  /*0ed0*/  F2FP.BF16.F32.PACK_AB R50, R53, R52 ;  /* 0x000000343532723e */ /* 0x000fe400000010ff */
[----:B------:R-:W-:Y:S02]  /*0ee0*/  F2FP.BF16.F32.PACK_AB R51, R55, R54 ;  /* 0x000000363733723e */ /* 0x000fe400000010ff */
[----:B------:R-:W-:Y:S02]  /*0ef0*/  F2FP.BF16.F32.PACK_AB R57, R59, R58 ;  /* 0x0000003a3b39723e */ /* 0x000fe400000010ff */
[----:B------:R-:W-:Y:S01]  /*0f00*/  F2FP.BF16.F32.PACK_AB R64, R65, R64 ;  /* 0x000000404140723e */ /* 0x000fe200000010ff */
[----:B------:R2:W-:Y:S01]  /*0f10*/  STSM.16.M88.4 [R6], R24 ;  /* 0x0000001806007844 */ /* 0x0005e20000000200 */
[----:B------:R-:W-:-:S02]  /*0f20*/  F2FP.BF16.F32.PACK_AB R58, R61, R60 ;  /* 0x0000003c3d3a723e */ /* 0x000fc400000010ff */
[----:B------:R-:W-:Y:S01]  /*0f30*/  F2FP.BF16.F32.PACK_AB R59, R63, R62 ;  /* 0x0000003e3f3b723e */ /* 0x000fe200000010ff */
[----:B------:R3:W-:Y:S01]  /*0f40*/  STSM.16.M88.4 [R6+0x20], R32 ;  /* 0x0000202006007844 */ /* 0x0007e20000000200 */
[----:B------:R-:W-:Y:S02]  /*0f50*/  F2FP.BF16.F32.PACK_AB R65, R67, R66 ;  /* 0x000000424341723e */ /* 0x000fe400000010ff */
[----:B------:R-:W-:Y:S01]  /*0f60*/  F2FP.BF16.F32.PACK_AB R72, R73, R72 ;  /* 0x000000484948723e */ /* 0x000fe200000010ff */
[----:B------:R-:W-:Y:S01]  /*0f70*/  STSM.16.M88.4 [R6+0x40], R40 ;  /* 0x0000402806007844 */ /* 0x000fe20000000200 */
[----:B------:R-:W-:Y:S02]  /*0f80*/  F2FP.BF16.F32.PACK_AB R66, R69, R68 ;  /* 0x000000444542723e */ /* 0x000fe400000010ff */
[----:B------:R-:W-:Y:S01]  /*0f90*/  F2FP.BF16.F32.PACK_AB R67, R71, R70 ;  /* 0x000000464743723e */ /* 0x000fe200000010ff */
[----:B------:R-:W-:Y:S01]  /*0fa0*/  STSM.16.M88.4 [R6+0x60], R48 ;  /* 0x0000603006007844 */ /* 0x000fe20000000200 */
[----:B------:R-:W-:-:S02]  /*0fb0*/  F2FP.BF16.F32.PACK_AB R73, R75, R74 ;  /* 0x0000004a4b49723e */ /* 0x000fc400000010ff */
[----:B------:R-:W-:Y:S01]  /*0fc0*/  F2FP.BF16.F32.PACK_AB R80, R81, R80 ;  /* 0x000000505150723e */ /* 0x000fe200000010ff */
[----:B------:R-:W-:Y:S01]  /*0fd0*/  STSM.16.M88.4 [R6+0x80], R56 ;  /* 0x0000803806007844 */ /* 0x000fe20000000200 */
[----:B------:R-:W-:Y:S01]  /*0fe0*/  F2FP.BF16.F32.PACK_AB R74, R77, R76 ;  /* 0x0000004c4d4a723e */ /* 0x000fe200000010ff */
[----:B--2---:R-:W2:Y:S01]  /*0ff0*/  LDC.64 R24, c[0x0][0x220] ;  /* 0x00008800ff187b82 */ /* 0x004ea20000000a00 */
[----:B------:R-:W-:Y:S01]  /*1000*/  F2FP.BF16.F32.PACK_AB R75, R79, R78 ;  /* 0x0000004e4f4b723e */ /* 0x000fe200000010ff */
[----:B------:R-:W-:Y:S01]  /*1010*/  STSM.16.M88.4 [R6+0xa0], R64 ;  /* 0x0000a04006007844 */ /* 0x000fe20000000200 */
[----:B------:R-:W-:Y:S02]  /*1020*/  F2FP.BF16.F32.PACK_AB R81, R83, R82 ;  /* 0x000000525351723e */ /* 0x000fe400000010ff */
[----:B------:R-:W-:Y:S01]  /*1030*/  F2FP.BF16.F32.PACK_AB R82, R85, R84 ;  /* 0x000000545552723e */ /* 0x000fe200000010ff */
[----:B------:R-:W-:Y:S01]  /*1040*/  STSM.16.M88.4 [R6+0xc0], R72 ;  /* 0x0000c04806007844 */ /* 0x000fe20000000200 */
[----:B------:R-:W-:-:S02]  /*1050*/  F2FP.BF16.F32.PACK_AB R83, R87, R86 ;  /* 0x000000565753723e */ /* 0x000fc400000010ff */
[----:B------:R-:W-:Y:S02]  /*1060*/  SHF.R.U32.HI R8, RZ, 0x4, R0 ;  /* 0x00000004ff087819 */ /* 0x000fe40000011600 */
[----:B------:R-:W-:Y:S01]  /*1070*/  LOP3.LUT R2, R2, 0x78, R3, 0xf8, !PT ;  /* 0x0000007802027812 */ /* 0x000fe200078ef803 */
[----:B------:R-:W-:Y:S01]  /*1080*/  STSM.16.M88.4 [R6+0xe0], R80 ;  /* 0x0000e05006007844 */ /* 0x000fe20000000200 */
[----:B------:R-:W-:Y:S01]  /*1090*/  SGXT.U32 R5, R8, 0x1 ;  /* 0x000000010805781a */ /* 0x000fe20000000000 */
[----:B------:R-:W-:Y:S01]  /*10a0*/  IMAD.SHL.U32 R8, R7, 0x2, RZ ;  /* 0x0000000207087824 */ /* 0x000fe200078e00ff */
[----:B------:R-:W-:Y:S01]  /*10b0*/  BAR.SYNC.DEFER_BLOCKING 0x0 ;  /* 0x0000000000007b1d */ /* 0x000fe20000010000 */
[----:B------:R-:W-:-:S03]  /*10c0*/  ISETP.GE.AND P0, PT, R2, 0x3000, PT ;  /* 0x000030000200780c */ /* 0x000fc60003f06270 */
[----:B------:R-:W-:Y:S02]  /*10d0*/  LOP3.LUT R8, R8, R5, RZ, 0xfc, !PT ;  /* 0x0000000508087212 */ /* 0x000fe400078efcff */
[----:B------:R-:W-:-:S05]  /*10e0*/  LOP3.LUT R5, R3, 0x78, RZ, 0xc0, !PT ;  /* 0x0000007803057812 */ /* 0x000fca00078ec0ff */
[----:B------:R-:W-:-:S05]  /*10f0*/  IMAD R5, R8, 0x88, R5 ;  /* 0x0000008808057824 */ /* 0x000fca00078e0205 */
[----:B------:R-:W-:Y:S02]  /*1100*/  LEA R36, R5, UR5, 0x1 ;  /* 0x0000000505247c11 */ /* 0x000fe4000f8e08ff */
[----:B------:R-:W-:-:S04]  /*1110*/  SHF.R.U32.HI R5, RZ, 0x4, R0 ;  /* 0x00000004ff057819 */ /* 0x000fc80000011600 */
[----:B------:R-:W-:Y:S01]  /*1120*/  SGXT.U32 R5, R5, 0x4 ;  /* 0x000000040505781a */ /* 0x000fe20000000000 */
[----:B------:R-:W4:Y:S03]  /*1130*/  LDS.128 R44, [R36] ;  /* 0x00000000242c7984 */ /* 0x000f260000000c00 */
[----:B------:R-:W-:Y:S01]  /*1140*/  LOP3.LUT R27, R5, R4, RZ, 0xfc, !PT ;  /* 0x00000004051b7212 */ /* 0x000fe200078efcff */
[----:B------:R-:W5:Y:S03]  /*1150*/  LDS.128 R52, [R36+0x1100] ;  /* 0x0011000024347984 */ /* 0x000f660000000c00 */
[C---:B------:R-:W-:Y:S01]  /*1160*/  ISETP.LT.AND P1, PT, R27.reuse, 0x1000, !P0 ;  /* 0x000010001b00780c */ /* 0x040fe20004721270 */
[C---:B------:R-:W-:Y:S01]  /*1170*/  IMAD R37, R27.reuse, 0x3000, R2 ;  /* 0x000030001b257824 */ /* 0x040fe200078e0202 */
[C---:B------:R-:W-:Y:S01]  /*1180*/  LOP3.LUT R3, R27.reuse, 0x20, RZ, 0xfc, !PT ;  /* 0x000000201b037812 */ /* 0x040fe200078efcff */
[----:B------:R-:W5:Y:S01]  /*1190*/  LDS.128 R20, [R36+0x2200] ;  /* 0x0022000024147984 */ /* 0x000f620000000c00 */
[----:B------:R-:W-:Y:S01]  /*11a0*/  LOP3.LUT R2, R27, 0x30, RZ, 0xfc, !PT ;  /* 0x000000301b027812 */ /* 0x000fe200078efcff */
[----:B------:R-:W-:Y:S01]  /*11b0*/  VIADD R29, R37, 0x30000 ;  /* 0x00030000251d7836 */ /* 0x000fe20000000000 */
[C---:B------:R-:W-:Y:S01]  /*11c0*/  LOP3.LUT R26, R27.reuse, 0x10, RZ, 0xfc, !PT ;  /* 0x000000101b1a7812 */ /* 0x040fe200078efcff */
[----:B------:R-:W5:Y:S01]  /*11d0*/  LDS.128 R16, [R36+0x3300] ;  /* 0x0033000024107984 */ /* 0x000f620000000c00 */
[----:B------:R-:W-:Y:S01]  /*11e0*/  LOP3.LUT R0, R27, 0x40, RZ, 0xfc, !PT ;  /* 0x000000401b007812 */ /* 0x000fe200078efcff */
[----:B------:R-:W-:Y:S01]  /*11f0*/  VIADD R31, R37, 0x90000 ;  /* 0x00090000251f7836 */ /* 0x000fe20000000000 */
[----:B------:R-:W-:Y:S01]  /*1200*/  ISETP.LT.AND P5, PT, R3, 0x1000, !P0 ;  /* 0x000010000300780c */ /* 0x000fe200047a1270 */
[----:B------:R-:W5:Y:S01]  /*1210*/  LDS.128 R12, [R36+0x4400] ;  /* 0x00440000240c7984 */ /* 0x000f620000000c00 */
[----:B------:R-:W-:Y:S01]  /*1220*/  ISETP.LT.AND P4, PT, R2, 0x1000, !P0 ;  /* 0x000010000200780c */ /* 0x000fe20004781270 */
[--C-:B--2---:R-:W-:Y:S01]  /*1230*/  IMAD.WIDE R2, R37, 0x2, R24.reuse ;  /* 0x0000000225027825 */ /* 0x104fe200078e0218 */
[----:B------:R-:W-:Y:S01]  /*1240*/  ISETP.LT.AND P6, PT, R26, 0x1000, !P0 ;  /* 0x000010001a00780c */ /* 0x000fe200047c1270 */
[----:B------:R-:W2:Y:S01]  /*1250*/  LDS.128 R8, [R36+0x5500] ;  /* 0x0055000024087984 */ /* 0x000ea20000000c00 */
[----:B------:R-:W-:Y:S01]  /*1260*/  LOP3.LUT R30, R27, 0x50, RZ, 0xfc, !PT ;  /* 0x000000501b1e7812 */ /* 0x000fe200078efcff */
[----:B---3--:R-:W-:Y:S01]  /*1270*/  VIADD R33, R37, 0xc0000 ;  /* 0x000c000025217836 */ /* 0x008fe20000000000 */
[----:B------:R-:W-:Y:S01]  /*1280*/  ISETP.LT.AND P3, PT, R0, 0x1000, !P0 ;  /* 0x000010000000780c */ /* 0x000fe20004761270 */
[----:B------:R-:W3:Y:S01]  /*1290*/  LDS.128 R4, [R36+0x6600] ;  /* 0x0066000024047984 */ /* 0x000ee20000000c00 */
[----:B------:R-:W-:Y:S01]  /*12a0*/  LOP3.LUT R28, R27, 0x60, RZ, 0xfc, !PT ;  /* 0x000000601b1c7812 */ /* 0x000fe200078efcff */
[----:B------:R-:W-:Y:S01]  /*12b0*/  VIADD R35, R37, 0xf0000 ;  /* 0x000f000025237836 */ /* 0x000fe20000000000 */
[----:B------:R-:W-:Y:S01]  /*12c0*/  LOP3.LUT R0, R27, 0x70, RZ, 0xfc, !PT ;  /* 0x000000701b007812 */ /* 0x000fe200078efcff */
[----:B------:R-:W-:Y:S01]  /*12d0*/  IMAD.WIDE R26, R29, 0x2, R24 ;  /* 0x000000021d1a7825 */ /* 0x000fe200078e0218 */
[----:B------:R-:W-:-:S03]  /*12e0*/  ISETP.LT.AND P2, PT, R30, 0x1000, !P0 ;  /* 0x000010001e00780c */ /* 0x000fc60004741270 */
[C---:B------:R-:W-:Y:S02]  /*12f0*/  VIADD R29, R37.reuse, 0x60000 ;  /* 0x00060000251d7836 */ /* 0x040fe40000000000 */
[----:B------:R-:W-:Y:S02]  /*1300*/  VIADD R39, R37, 0x120000 ;  /* 0x0012000025277836 */ /* 0x000fe40000000000 */
[--C-:B------:R-:W-:Y:S01]  /*1310*/  IMAD.WIDE R30, R31, 0x2, R24.reuse ;  /* 0x000000021f1e7825 */ /* 0x100fe200078e0218 */
[----:B----4-:R4:W-:Y:S01]  /*1320*/  @P1 STG.E.128 desc[UR16][R2.64], R44 ;  /* 0x0000002c02001986 */ /* 0x0109e2000c101d10 */
[----:B------:R-:W-:Y:S02]  /*1330*/  ISETP.LT.AND P1, PT, R28, 0x1000, !P0 ;  /* 0x000010001c00780c */ /* 0x000fe40004721270 */
[--C-:B------:R-:W-:Y:S01]  /*1340*/  IMAD.WIDE R28, R29, 0x2, R24.reuse ;  /* 0x000000021d1c7825 */ /* 0x100fe200078e0218 */
[----:B------:R-:W-:Y:S01]  /*1350*/  ISETP.LT.AND P0, PT, R0, 0x1000, !P0 ;  /* 0x000010000000780c */ /* 0x000fe20004701270 */
[----:B-1---5:R1:W-:Y:S04]  /*1360*/  @P6 STG.E.128 desc[UR16][R26.64], R52 ;  /* 0x000000341a006986 */ /* 0x0223e8000c101d10 */
[----:B------:R1:W-:Y:S04]  /*1370*/  @P5 STG.E.128 desc[UR16][R28.64], R20 ;  /* 0x000000141c005986 */ /* 0x0003e8000c101d10 */
[----:B------:R1:W-:Y:S01]  /*1380*/  @P4 STG.E.128 desc[UR16][R30.64], R16 ;  /* 0x000000101e004986 */ /* 0x0003e2000c101d10 */
[----:B----4-:R-:W-:-:S04]  /*1390*/  IMAD.WIDE R2, R33, 0x2, R24 ;  /* 0x0000000221027825 */ /* 0x010fc800078e0218 */
[--C-:B------:R-:W-:Y:S01]  /*13a0*/  IMAD.WIDE R32, R35, 0x2, R24.reuse ;  /* 0x0000000223207825 */ /* 0x100fe200078e0218 */
[----:B------:R1:W-:Y:S03]  /*13b0*/  @P3 STG.E.128 desc[UR16][R2.64], R12 ;  /* 0x0000000c02003986 */ /* 0x0003e6000c101d10 */
[----:B------:R-:W-:Y:S01]  /*13c0*/  IMAD.WIDE R34, R39, 0x2, R24 ;  /* 0x0000000227227825 */ /* 0x000fe200078e0218 */
[----:B--2---:R1:W-:Y:S04]  /*13d0*/  @P2 STG.E.128 desc[UR16][R32.64], R8 ;  /* 0x0000000820002986 */ /* 0x0043e8000c101d10 */
[----:B---3--:R1:W-:Y:S01]  /*13e0*/  @P1 STG.E.128 desc[UR16][R34.64], R4 ;  /* 0x0000000422001986 */ /* 0x0083e2000c101d10 */
[----:B------:R-:W-:Y:S05]  /*13f0*/  @!P0 EXIT ;  /* 0x000000000000894d */ /* 0x000fea0003800000 */
[----:B-1----:R-:W1:Y:S01]  /*1400*/  LDS.128 R4, [R36+0x7700] ;  /* 0x0077000024047984 */ /* 0x002e620000000c00 */
[----:B------:R-:W-:-:S04]  /*1410*/  VIADD R37, R37, 0x150000 ;  /* 0x0015000025257836 */ /* 0x000fc80000000000 */
[----:B------:R-:W-:-:S05]  /*1420*/  IMAD.WIDE R24, R37, 0x2, R24 ;  /* 0x0000000225187825 */ /* 0x000fca00078e0218 */
[----:B-1----:R-:W-:Y:S01]  /*1430*/  STG.E.128 desc[UR16][R24.64], R4 ;  /* 0x0000000418007986 */ /* 0x002fe2000c101d10 */
[----:B------:R-:W-:Y:S05]  /*1440*/  EXIT ;  /* 0x000000000000794d */ /* 0x000fea0003800000 */
.L_x_1:
[----:B------:R-:W-:-:S00]  /*1450*/  BRA `(.L_x_1) ;  /* 0xfffffffc00fc7947 */ /* 0x000fc0000383ffff */
[----:B------:R-:W-:-:S00]  /*1460*/  NOP ;  /* 0x0000000000007918 */ /* 0x000fc00000000000 */
        /* <DEDUP_REMOVED lines=9> */
.L_x_2:


//--------------------- .nv.shared.triton_mm      --------------------------
	.section	.nv.shared.triton_mm,"aw",@nobits
	.sectionflags	@""
	.align	16
	.zero		1024


//--------------------- .nv.constant0.triton_mm   --------------------------
	.section	.nv.constant0.triton_mm,"a",@progbits
	.sectionflags	@""
	.align	4
.nv.constant0.triton_mm:
	.zero		552
